	.headerflags	@"EF_CUDA_TEXMODE_UNIFIED EF_CUDA_64BIT_ADDRESS EF_CUDA_ACCELERATORS EF_CUDA_SM90 EF_CUDA_VIRTUAL_SM(EF_CUDA_SM90)"
	.elftype	@"ET_EXEC"


//--------------------- .nv.info                  --------------------------
	.section	.nv.info,"",@"SHT_CUDA_INFO"
	.align	4


	//----- nvinfo : EIATTR_REGCOUNT
	.align		4
        /*0000*/ 	.byte	0x04, 0x2f
        /*0002*/ 	.short	(.L_1 - .L_0)
	.align		4
.L_0:
        /*0004*/ 	.word	index@(triton_poi_fused_repeat_0)
        /*0008*/ 	.word	0x0000000c


	//----- nvinfo : EIATTR_MIN_STACK_SIZE
	.align		4
.L_1:
        /*000c*/ 	.byte	0x04, 0x12
        /*000e*/ 	.short	(.L_3 - .L_2)
	.align		4
.L_2:
        /*0010*/ 	.word	index@(triton_poi_fused_repeat_0)
        /*0014*/ 	.word	0x00000000


	//----- nvinfo : EIATTR_FRAME_SIZE
	.align		4
.L_3:
        /*0018*/ 	.byte	0x04, 0x11
        /*001a*/ 	.short	(.L_5 - .L_4)
	.align		4
.L_4:
        /*001c*/ 	.word	index@(triton_poi_fused_repeat_0)
        /*0020*/ 	.word	0x00000000


	//----- nvinfo : EIATTR_MIN_STACK_SIZE
	.align		4
.L_5:
        /*0024*/ 	.byte	0x04, 0x12
        /*0026*/ 	.short	(.L_7 - .L_6)
	.align		4
.L_6:
        /*0028*/ 	.word	index@(triton_poi_fused_repeat_0)
        /*002c*/ 	.word	0x00000000
.L_7:


//--------------------- .nv.info.triton_poi_fused_repeat_0 --------------------------
	.section	.nv.info.triton_poi_fused_repeat_0,"",@"SHT_CUDA_INFO"
	.sectionflags	@""
	.align	4


	//----- nvinfo : EIATTR_CUDA_API_VERSION
	.align		4
        /*0000*/ 	.byte	0x04, 0x37
        /*0002*/ 	.short	(.L_9 - .L_8)
.L_8:
        /*0004*/ 	.word	0x0000007c


	//----- nvinfo : EIATTR_KPARAM_INFO
	.align		4
.L_9:
        /*0008*/ 	.byte	0x04, 0x17
        /*000a*/ 	.short	(.L_11 - .L_10)
.L_10:
        /*000c*/ 	.word	0x00000000
        /*0010*/ 	.short	0x0002
        /*0012*/ 	.short	0x0010
        /*0014*/ 	.byte	0x00, 0xf0, 0x11, 0x00


	//----- nvinfo : EIATTR_KPARAM_INFO
	.align		4
.L_11:
        /*0018*/ 	.byte	0x04, 0x17
        /*001a*/ 	.short	(.L_13 - .L_12)
.L_12:
        /*001c*/ 	.word	0x00000000
        /*0020*/ 	.short	0x0001
        /*0022*/ 	.short	0x0008
        /*0024*/ 	.byte	0x00, 0xf4, 0x21, 0x00


	//----- nvinfo : EIATTR_KPARAM_INFO
	.align		4
.L_13:
        /*0028*/ 	.byte	0x04, 0x17
        /*002a*/ 	.short	(.L_15 - .L_14)
.L_14:
        /*002c*/ 	.word	0x00000000
        /*0030*/ 	.short	0x0000
        /*0032*/ 	.short	0x0000
        /*0034*/ 	.byte	0x00, 0xf4, 0x21, 0x00


	//----- nvinfo : EIATTR_SPARSE_MMA_MASK
	.align		4
.L_15:
        /*0038*/ 	.byte	0x03, 0x50
        /*003a*/ 	.short	0x0000


	//----- nvinfo : EIATTR_MAXREG_COUNT
	.align		4
        /*003c*/ 	.byte	0x03, 0x1b
        /*003e*/ 	.short	0x00ff


	//----- nvinfo : EIATTR_EXIT_INSTR_OFFSETS
	.align		4
        /*0040*/ 	.byte	0x04, 0x1c
        /*0042*/ 	.short	(.L_17 - .L_16)


	//   ....[0]....
.L_16:
        /*0044*/ 	.word	0x00000150


	//   ....[1]....
        /*0048*/ 	.word	0x00000170


	//----- nvinfo : EIATTR_REQNTID
	.align		4
.L_17:
        /*004c*/ 	.byte	0x04, 0x10
        /*004e*/ 	.short	(.L_19 - .L_18)
.L_18:
        /*0050*/ 	.word	0x00000080
        /*0054*/ 	.word	0x00000001
        /*0058*/ 	.word	0x00000001


	//----- nvinfo : EIATTR_CRS_STACK_SIZE
	.align		4
.L_19:
        /*005c*/ 	.byte	0x04, 0x1e
        /*005e*/ 	.short	(.L_21 - .L_20)
.L_20:
        /*0060*/ 	.word	0x00000000


	//----- nvinfo : EIATTR_CBANK_PARAM_SIZE
	.align		4
.L_21:
        /*0064*/ 	.byte	0x03, 0x19
        /*0066*/ 	.short	0x0014


	//----- nvinfo : EIATTR_PARAM_CBANK
	.align		4
        /*0068*/ 	.byte	0x04, 0x0a
        /*006a*/ 	.short	(.L_23 - .L_22)
	.align		4
.L_22:
        /*006c*/ 	.word	index@(.nv.constant0.triton_poi_fused_repeat_0)
        /*0070*/ 	.short	0x0210
        /*0072*/ 	.short	0x0014


	//----- nvinfo : EIATTR_SW_WAR
	.align		4
.L_23:
        /*0074*/ 	.byte	0x04, 0x36
        /*0076*/ 	.short	(.L_25 - .L_24)
.L_24:
        /*0078*/ 	.word	0x00000008
.L_25:


//--------------------- .nv.callgraph             --------------------------
	.section	.nv.callgraph,"",@"SHT_CUDA_CALLGRAPH"
	.align	4
	.sectionentsize	8
	.align		4
        /*0000*/ 	.word	0x00000000
	.align		4
        /*0004*/ 	.word	0xffffffff
	.align		4
        /*0008*/ 	.word	0x00000000
	.align		4
        /*000c*/ 	.word	0xfffffffe
	.align		4
        /*0010*/ 	.word	0x00000000
	.align		4
        /*0014*/ 	.word	0xfffffffd
	.align		4
        /*0018*/ 	.word	0x00000000
	.align		4
        /*001c*/ 	.word	0xfffffffc


//--------------------- .text.triton_poi_fused_repeat_0 --------------------------
	.section	.text.triton_poi_fused_repeat_0,"ax",@progbits
	.align	128
        .global         triton_poi_fused_repeat_0
        .type           triton_poi_fused_repeat_0,@function
        .size           triton_poi_fused_repeat_0,(.L_x_3 - triton_poi_fused_repeat_0)
        .other          triton_poi_fused_repeat_0,@"STO_CUDA_ENTRY STV_DEFAULT"
triton_poi_fused_repeat_0:
.text.triton_poi_fused_repeat_0:
[----:B------:R-:W0:Y:S02]  /*0000*/  LDC R1, c[0x0][0x28] ;  /* 0x00000a00ff017b82 */ /* 0x000e240000000800 */
[----:B------:R-:W1:Y:S01]  /*0010*/  S2R R0, SR_TID.X ;  /* 0x0000000000007919 */ /* 0x000e620000002100 */
[----:B------:R-:W2:Y:S01]  /*0020*/  LDC.64 R4, c[0x0][0x218] ;  /* 0x00008600ff047b82 */ /* 0x000ea20000000a00 */
[----:B------:R-:W-:Y:S01]  /*0030*/  ULDC.64 UR4, c[0x0][0x208] ;  /* 0x0000820000047ab9 */ /* 0x000fe20000000a00 */
[----:B------:R-:W-:Y:S01]  /*0040*/  BSSY B0, `(.L_x_0) ;  /* 0x0000010000007945 */ /* 0x000fe20003800000 */
[----:B------:R-:W3:Y:S05]  /*0050*/  S2R R7, SR_CTAID.X ;  /* 0x0000000000077919 */ /* 0x000eea0000002500 */
[----:B------:R-:W4:Y:S01]  /*0060*/  LDC.64 R2, c[0x0][0x210] ;  /* 0x00008400ff027b82 */ /* 0x000f220000000a00 */
[----:B-1----:R-:W-:-:S02]  /*0070*/  LOP3.LUT R0, R0, 0x7f, RZ, 0xc0, !PT ;  /* 0x0000007f00007812 */ /* 0x002fc400078ec0ff */
[----:B---3--:R-:W-:-:S03]  /*0080*/  SHF.R.S32.HI R6, RZ, 0x18, R7 ;  /* 0x00000018ff067819 */ /* 0x008fc60000011407 */
[----:B------:R-:W-:Y:S01]  /*0090*/  IMAD R7, R7, 0x80, R0 ;  /* 0x0000008007077824 */ /* 0x000fe200078e0200 */
[----:B------:R-:W-:-:S03]  /*00a0*/  SGXT R0, R6, 0x1 ;  /* 0x000000010600781a */ /* 0x000fc60000000200 */
[C---:B--2---:R-:W-:Y:S01]  /*00b0*/  IMAD.WIDE R4, R7.reuse, 0x4, R4 ;  /* 0x0000000407047825 */ /* 0x044fe200078e0204 */
[----:B------:R-:W-:Y:S02]  /*00c0*/  ISETP.GE.AND P0, PT, R7, 0x100, PT ;  /* 0x000001000700780c */ /* 0x000fe40003f06270 */
[----:B------:R-:W-:-:S04]  /*00d0*/  LEA.HI R0, R0, R7, RZ, 0x6 ;  /* 0x0000000700007211 */ /* 0x000fc800078f30ff */
[----:B------:R-:W-:-:S05]  /*00e0*/  LOP3.LUT R0, R0, 0xffffffc0, RZ, 0xc0, !PT ;  /* 0xffffffc000007812 */ /* 0x000fca00078ec0ff */
[----:B------:R-:W-:Y:S02]  /*00f0*/  IMAD.IADD R9, R7, 0x1, -R0 ;  /* 0x0000000107097824 */ /* 0x000fe400078e0a00 */
[----:B------:R-:W-:Y:S02]  /*0100*/  IMAD.MOV.U32 R7, RZ, RZ, RZ ;  /* 0x000000ffff077224 */ /* 0x000fe400078e00ff */
[----:B----4-:R-:W-:Y:S01]  /*0110*/  IMAD.WIDE R2, R9, 0x4, R2 ;  /* 0x0000000409027825 */ /* 0x010fe200078e0202 */
[----:B------:R-:W-:Y:S06]  /*0120*/  @P0 BRA `(.L_x_1) ;  /* 0x0000000000040947 */ /* 0x000fec0003800000 */
[----:B------:R1:W5:Y:S02]  /*0130*/  LDG.E.EL R7, desc[UR4][R2.64] ;  /* 0x0000000402077981 */ /* 0x000364000c2e1900 */
.L_x_1:
[----:B------:R-:W-:Y:S05]  /*0140*/  BSYNC B0 ;  /* 0x0000000000007941 */ /* 0x000fea0003800000 */
.L_x_0:
[----:B------:R-:W-:Y:S05]  /*0150*/  @P0 EXIT ;  /* 0x000000000000094d */ /* 0x000fea0003800000 */
[----:B-----5:R-:W-:Y:S01]  /*0160*/  STG.E desc[UR4][R4.64], R7 ;  /* 0x0000000704007986 */ /* 0x020fe2000c101904 */
[----:B------:R-:W-:Y:S05]  /*0170*/  EXIT ;  /* 0x000000000000794d */ /* 0x000fea0003800000 */
.L_x_2:
[----:B------:R-:W-:-:S00]  /*0180*/  BRA `(.L_x_2) ;  /* 0xfffffffc00fc7947 */ /* 0x000fc0000383ffff */
[----:B------:R-:W-:-:S00]  /*0190*/  NOP ;  /* 0x0000000000007918 */ /* 0x000fc00000000000 */
        /* <DEDUP_REMOVED lines=14> */
.L_x_3:


//--------------------- .nv.constant0.triton_poi_fused_repeat_0 --------------------------
	.section	.nv.constant0.triton_poi_fused_repeat_0,"a",@progbits
	.sectionflags	@""
	.align	4
.nv.constant0.triton_poi_fused_repeat_0:
	.zero		548
